//
// Generated by NVIDIA NVVM Compiler
//
// Compiler Build ID: CL-36424714
// Cuda compilation tools, release 13.0, V13.0.88
// Based on NVVM 20.0.0
//

.version 9.0
.target sm_100
.address_size 64

	// .globl	_Z14floyd_warshallPiiiiii

.visible .entry _Z14floyd_warshallPiiiiii(
	.param .u64 .ptr .align 1 _Z14floyd_warshallPiiiiii_param_0,
	.param .u32 _Z14floyd_warshallPiiiiii_param_1,
	.param .u32 _Z14floyd_warshallPiiiiii_param_2,
	.param .u32 _Z14floyd_warshallPiiiiii_param_3,
	.param .u32 _Z14floyd_warshallPiiiiii_param_4,
	.param .u32 _Z14floyd_warshallPiiiiii_param_5
)
{
	.reg .pred 	%p<2>;
	.reg .b32 	%r<18>;
	.reg .b64 	%rd<9>;

	ld.param.u64 	%rd2, [_Z14floyd_warshallPiiiiii_param_0];
	ld.param.u32 	%r2, [_Z14floyd_warshallPiiiiii_param_1];
	ld.param.u32 	%r3, [_Z14floyd_warshallPiiiiii_param_2];
	ld.param.u32 	%r4, [_Z14floyd_warshallPiiiiii_param_3];
	ld.param.u32 	%r5, [_Z14floyd_warshallPiiiiii_param_4];
	ld.param.u32 	%r6, [_Z14floyd_warshallPiiiiii_param_5];
	cvta.to.global.u64 	%rd3, %rd2;
	mov.u32 	%r7, %ctaid.x;
	mad.lo.s32 	%r8, %r4, %r2, %r7;
	mov.u32 	%r9, %tid.x;
	mad.lo.s32 	%r10, %r5, %r2, %r9;
	mul.lo.s32 	%r11, %r8, %r3;
	add.s32 	%r12, %r11, %r10;
	mul.wide.s32 	%rd4, %r12, 4;
	add.s64 	%rd1, %rd3, %rd4;
	ld.global.u32 	%r13, [%rd1];
	add.s32 	%r14, %r11, %r6;
	mul.wide.s32 	%rd5, %r14, 4;
	add.s64 	%rd6, %rd3, %rd5;
	ld.global.u32 	%r15, [%rd6];
	mad.lo.s32 	%r16, %r6, %r3, %r10;
	mul.wide.s32 	%rd7, %r16, 4;
	add.s64 	%rd8, %rd3, %rd7;
	ld.global.u32 	%r17, [%rd8];
	add.s32 	%r1, %r17, %r15;
	setp.le.s32 	%p1, %r13, %r1;
	@%p1 bra 	$L__BB0_2;
	st.global.u32 	[%rd1], %r1;
$L__BB0_2:
	ret;

}
	// .globl	_Z20floyd_warshall_wholePiiiiii
.visible .entry _Z20floyd_warshall_wholePiiiiii(
	.param .u64 .ptr .align 1 _Z20floyd_warshall_wholePiiiiii_param_0,
	.param .u32 _Z20floyd_warshall_wholePiiiiii_param_1,
	.param .u32 _Z20floyd_warshall_wholePiiiiii_param_2,
	.param .u32 _Z20floyd_warshall_wholePiiiiii_param_3,
	.param .u32 _Z20floyd_warshall_wholePiiiiii_param_4,
	.param .u32 _Z20floyd_warshall_wholePiiiiii_param_5
)
{
	.reg .pred 	%p<25>;
	.reg .b32 	%r<138>;
	.reg .b64 	%rd<36>;

	ld.param.u64 	%rd20, [_Z20floyd_warshall_wholePiiiiii_param_0];
	ld.param.u32 	%r58, [_Z20floyd_warshall_wholePiiiiii_param_1];
	ld.param.u32 	%r59, [_Z20floyd_warshall_wholePiiiiii_param_2];
	ld.param.u32 	%r61, [_Z20floyd_warshall_wholePiiiiii_param_3];
	ld.param.u32 	%r62, [_Z20floyd_warshall_wholePiiiiii_param_4];
	ld.param.u32 	%r60, [_Z20floyd_warshall_wholePiiiiii_param_5];
	cvta.to.global.u64 	%rd1, %rd20;
	mul.lo.s32 	%r1, %r61, %r58;
	mul.lo.s32 	%r2, %r62, %r58;
	mov.u32 	%r63, %ctaid.y;
	mov.u32 	%r64, %ntid.y;
	mov.u32 	%r65, %tid.x;
	mad.lo.s32 	%r3, %r63, %r64, %r65;
	add.s32 	%r4, %r3, %r2;
	setp.lt.s32 	%p1, %r58, 1;
	@%p1 bra 	$L__BB1_41;
	mov.u32 	%r67, %tid.y;
	mov.u32 	%r68, %ntid.x;
	mov.u32 	%r69, %ctaid.x;
	mad.lo.s32 	%r70, %r69, %r68, %r67;
	add.s32 	%r71, %r70, %r1;
	mul.lo.s32 	%r5, %r71, %r59;
	add.s32 	%r72, %r5, %r4;
	mul.wide.s32 	%rd21, %r72, 4;
	add.s64 	%rd2, %rd1, %rd21;
	ld.global.u32 	%r118, [%rd2];
	and.b32  	%r7, %r58, 7;
	setp.lt.u32 	%p2, %r58, 8;
	mov.b32 	%r133, 0;
	@%p2 bra 	$L__BB1_20;
	and.b32  	%r133, %r58, 2147483640;
	neg.s32 	%r116, %r133;
	mad.lo.s32 	%r73, %r60, %r59, %r3;
	add.s32 	%r115, %r73, %r2;
	shl.b32 	%r11, %r59, 3;
	add.s64 	%rd3, %rd1, 16;
	add.s32 	%r114, %r60, %r5;
	mul.wide.s32 	%rd6, %r59, 4;
$L__BB1_3:
	.pragma "nounroll";
	mul.wide.s32 	%rd22, %r114, 4;
	add.s64 	%rd4, %rd3, %rd22;
	ld.global.u32 	%r74, [%rd4+-16];
	mul.wide.s32 	%rd23, %r115, 4;
	add.s64 	%rd5, %rd1, %rd23;
	ld.global.u32 	%r75, [%rd5];
	add.s32 	%r17, %r75, %r74;
	setp.le.s32 	%p3, %r118, %r17;
	@%p3 bra 	$L__BB1_5;
	st.global.u32 	[%rd2], %r17;
	mov.u32 	%r118, %r17;
$L__BB1_5:
	ld.global.u32 	%r76, [%rd4+-12];
	add.s64 	%rd7, %rd5, %rd6;
	ld.global.u32 	%r77, [%rd7];
	add.s32 	%r19, %r77, %r76;
	setp.le.s32 	%p4, %r118, %r19;
	@%p4 bra 	$L__BB1_7;
	st.global.u32 	[%rd2], %r19;
	mov.u32 	%r118, %r19;
$L__BB1_7:
	ld.global.u32 	%r78, [%rd4+-8];
	add.s64 	%rd8, %rd7, %rd6;
	ld.global.u32 	%r79, [%rd8];
	add.s32 	%r21, %r79, %r78;
	setp.le.s32 	%p5, %r118, %r21;
	@%p5 bra 	$L__BB1_9;
	st.global.u32 	[%rd2], %r21;
	mov.u32 	%r118, %r21;
$L__BB1_9:
	ld.global.u32 	%r80, [%rd4+-4];
	add.s64 	%rd9, %rd8, %rd6;
	ld.global.u32 	%r81, [%rd9];
	add.s32 	%r23, %r81, %r80;
	setp.le.s32 	%p6, %r118, %r23;
	@%p6 bra 	$L__BB1_11;
	st.global.u32 	[%rd2], %r23;
	mov.u32 	%r118, %r23;
$L__BB1_11:
	ld.global.u32 	%r82, [%rd4];
	add.s64 	%rd10, %rd9, %rd6;
	ld.global.u32 	%r83, [%rd10];
	add.s32 	%r25, %r83, %r82;
	setp.le.s32 	%p7, %r118, %r25;
	@%p7 bra 	$L__BB1_13;
	st.global.u32 	[%rd2], %r25;
	mov.u32 	%r118, %r25;
$L__BB1_13:
	ld.global.u32 	%r84, [%rd4+4];
	add.s64 	%rd11, %rd10, %rd6;
	ld.global.u32 	%r85, [%rd11];
	add.s32 	%r27, %r85, %r84;
	setp.le.s32 	%p8, %r118, %r27;
	@%p8 bra 	$L__BB1_15;
	st.global.u32 	[%rd2], %r27;
	mov.u32 	%r118, %r27;
$L__BB1_15:
	ld.global.u32 	%r86, [%rd4+8];
	add.s64 	%rd12, %rd11, %rd6;
	ld.global.u32 	%r87, [%rd12];
	add.s32 	%r29, %r87, %r86;
	setp.le.s32 	%p9, %r118, %r29;
	@%p9 bra 	$L__BB1_17;
	st.global.u32 	[%rd2], %r29;
	mov.u32 	%r118, %r29;
$L__BB1_17:
	ld.global.u32 	%r88, [%rd4+12];
	add.s64 	%rd24, %rd12, %rd6;
	ld.global.u32 	%r89, [%rd24];
	add.s32 	%r31, %r89, %r88;
	setp.le.s32 	%p10, %r118, %r31;
	@%p10 bra 	$L__BB1_19;
	st.global.u32 	[%rd2], %r31;
	mov.u32 	%r118, %r31;
$L__BB1_19:
	add.s32 	%r116, %r116, 8;
	add.s32 	%r115, %r115, %r11;
	add.s32 	%r114, %r114, 8;
	setp.ne.s32 	%p11, %r116, 0;
	@%p11 bra 	$L__BB1_3;
$L__BB1_20:
	setp.eq.s32 	%p12, %r7, 0;
	@%p12 bra 	$L__BB1_41;
	and.b32  	%r38, %r58, 3;
	setp.lt.u32 	%p13, %r7, 4;
	@%p13 bra 	$L__BB1_31;
	add.s32 	%r90, %r133, %r60;
	add.s32 	%r91, %r90, %r5;
	mul.wide.s32 	%rd25, %r91, 4;
	add.s64 	%rd13, %rd1, %rd25;
	ld.global.u32 	%r92, [%rd13];
	mad.lo.s32 	%r93, %r90, %r59, %r4;
	mul.wide.s32 	%rd26, %r93, 4;
	add.s64 	%rd14, %rd1, %rd26;
	ld.global.u32 	%r94, [%rd14];
	add.s32 	%r39, %r94, %r92;
	setp.le.s32 	%p14, %r118, %r39;
	@%p14 bra 	$L__BB1_24;
	st.global.u32 	[%rd2], %r39;
	mov.u32 	%r118, %r39;
$L__BB1_24:
	ld.global.u32 	%r95, [%rd13+4];
	mul.wide.s32 	%rd15, %r59, 4;
	add.s64 	%rd16, %rd14, %rd15;
	ld.global.u32 	%r96, [%rd16];
	add.s32 	%r41, %r96, %r95;
	setp.le.s32 	%p15, %r118, %r41;
	@%p15 bra 	$L__BB1_26;
	st.global.u32 	[%rd2], %r41;
	mov.u32 	%r118, %r41;
$L__BB1_26:
	ld.global.u32 	%r97, [%rd13+8];
	add.s64 	%rd17, %rd16, %rd15;
	ld.global.u32 	%r98, [%rd17];
	add.s32 	%r43, %r98, %r97;
	setp.le.s32 	%p16, %r118, %r43;
	@%p16 bra 	$L__BB1_28;
	st.global.u32 	[%rd2], %r43;
	mov.u32 	%r118, %r43;
$L__BB1_28:
	ld.global.u32 	%r99, [%rd13+12];
	add.s64 	%rd27, %rd17, %rd15;
	ld.global.u32 	%r100, [%rd27];
	add.s32 	%r45, %r100, %r99;
	setp.le.s32 	%p17, %r118, %r45;
	@%p17 bra 	$L__BB1_30;
	st.global.u32 	[%rd2], %r45;
	mov.u32 	%r118, %r45;
$L__BB1_30:
	add.s32 	%r133, %r133, 4;
$L__BB1_31:
	setp.eq.s32 	%p18, %r38, 0;
	@%p18 bra 	$L__BB1_41;
	setp.eq.s32 	%p19, %r38, 1;
	@%p19 bra 	$L__BB1_38;
	add.s32 	%r101, %r133, %r60;
	add.s32 	%r102, %r101, %r5;
	mul.wide.s32 	%rd28, %r102, 4;
	add.s64 	%rd18, %rd1, %rd28;
	ld.global.u32 	%r103, [%rd18];
	mad.lo.s32 	%r104, %r101, %r59, %r4;
	mul.wide.s32 	%rd29, %r104, 4;
	add.s64 	%rd19, %rd1, %rd29;
	ld.global.u32 	%r105, [%rd19];
	add.s32 	%r50, %r105, %r103;
	setp.le.s32 	%p20, %r118, %r50;
	@%p20 bra 	$L__BB1_35;
	st.global.u32 	[%rd2], %r50;
	mov.u32 	%r118, %r50;
$L__BB1_35:
	ld.global.u32 	%r106, [%rd18+4];
	mul.wide.s32 	%rd30, %r59, 4;
	add.s64 	%rd31, %rd19, %rd30;
	ld.global.u32 	%r107, [%rd31];
	add.s32 	%r52, %r107, %r106;
	setp.le.s32 	%p21, %r118, %r52;
	@%p21 bra 	$L__BB1_37;
	st.global.u32 	[%rd2], %r52;
	mov.u32 	%r118, %r52;
$L__BB1_37:
	add.s32 	%r133, %r133, 2;
$L__BB1_38:
	and.b32  	%r108, %r58, 1;
	setp.eq.b32 	%p22, %r108, 1;
	not.pred 	%p23, %p22;
	@%p23 bra 	$L__BB1_41;
	add.s32 	%r109, %r133, %r60;
	add.s32 	%r110, %r109, %r5;
	mul.wide.s32 	%rd32, %r110, 4;
	add.s64 	%rd33, %rd1, %rd32;
	ld.global.u32 	%r111, [%rd33];
	mad.lo.s32 	%r112, %r109, %r59, %r4;
	mul.wide.s32 	%rd34, %r112, 4;
	add.s64 	%rd35, %rd1, %rd34;
	ld.global.u32 	%r113, [%rd35];
	add.s32 	%r57, %r113, %r111;
	setp.le.s32 	%p24, %r118, %r57;
	@%p24 bra 	$L__BB1_41;
	st.global.u32 	[%rd2], %r57;
$L__BB1_41:
	ret;

}


// ===== COMPILED SASS (sm_100) =====

	.target	sm_100

	.elftype	@"ET_EXEC"


//--------------------- .note.nv.tkinfo           --------------------------
	.section	.note.nv.tkinfo,"",@"SHT_NOTE"
	.sectionflags	@"SHF_NOTE_NV_TKINFO"
	.tkinfo
        /*0018*/ 	.word	0x00000002
        /*0030*/ 	.string	""
        /*0030*/ 	.string	"ptxas"
        /*0030*/ 	.string	"Cuda compilation tools, release 13.0, V13.0.88"
        /*0030*/ 	.string	"Build cuda_13.0.r13.0/compiler.36424714_0"
        /*0030*/ 	.string	"-arch sm_100 -m 64 "



//--------------------- .note.nv.cuinfo           --------------------------
	.section	.note.nv.cuinfo,"",@"SHT_NOTE"
	.sectionflags	@"SHF_NOTE_NV_CUINFO"
        /*0018*/ 	.short	0x0002
        /*001a*/ 	.short	0x0064
        /*001c*/ 	.short	0x0082
	.zero		2


//--------------------- .nv.info                  --------------------------
	.section	.nv.info,"",@"SHT_CUDA_INFO"
	.align	4


	//----- nvinfo : EIATTR_REGCOUNT
	.align		4
        /*0000*/ 	.byte	0x04, 0x2f
        /*0002*/ 	.short	(.L_1 - .L_0)
	.align		4
.L_0:
        /*0004*/ 	.word	index@(_Z14floyd_warshallPiiiiii)
        /*0008*/ 	.word	0x0000000d


	//----- nvinfo : EIATTR_FRAME_SIZE
	.align		4
.L_1:
        /*000c*/ 	.byte	0x04, 0x11
        /*000e*/ 	.short	(.L_3 - .L_2)
	.align		4
.L_2:
        /*0010*/ 	.word	index@(_Z14floyd_warshallPiiiiii)
        /*0014*/ 	.word	0x00000000


	//----- nvinfo : EIATTR_REGCOUNT
	.align		4
.L_3:
        /*0018*/ 	.byte	0x04, 0x2f
        /*001a*/ 	.short	(.L_5 - .L_4)
	.align		4
.L_4:
        /*001c*/ 	.word	index@(_Z20floyd_warshall_wholePiiiiii)
        /*0020*/ 	.word	0x0000001c


	//----- nvinfo : EIATTR_FRAME_SIZE
	.align		4
.L_5:
        /*0024*/ 	.byte	0x04, 0x11
        /*0026*/ 	.short	(.L_7 - .L_6)
	.align		4
.L_6:
        /*0028*/ 	.word	index@(_Z20floyd_warshall_wholePiiiiii)
        /*002c*/ 	.word	0x00000000


	//----- nvinfo : EIATTR_MIN_STACK_SIZE
	.align		4
.L_7:
        /*0030*/ 	.byte	0x04, 0x12
        /*0032*/ 	.short	(.L_9 - .L_8)
	.align		4
.L_8:
        /*0034*/ 	.word	index@(_Z20floyd_warshall_wholePiiiiii)
        /*0038*/ 	.word	0x00000000


	//----- nvinfo : EIATTR_MIN_STACK_SIZE
	.align		4
.L_9:
        /*003c*/ 	.byte	0x04, 0x12
        /*003e*/ 	.short	(.L_11 - .L_10)
	.align		4
.L_10:
        /*0040*/ 	.word	index@(_Z14floyd_warshallPiiiiii)
        /*0044*/ 	.word	0x00000000
.L_11:


//--------------------- .nv.compat                --------------------------
	.section	.nv.compat,"",@"SHT_CUDA_COMPAT_INFO"
	.align	4
        /*0000*/ 	.byte	0x02, 0x09, 0x00, 0x00, 0x02, 0x02, 0x01, 0x00, 0x02, 0x05, 0x05, 0x00, 0x03, 0x07, 0x01, 0x01
        /*0010*/ 	.byte	0x02, 0x03, 0x00, 0x00, 0x02, 0x06, 0x01, 0x00, 0x04, 0x0b, 0x08, 0x00, 0x09, 0x00, 0x00, 0x00
        /*0020*/ 	.byte	0x00, 0x00, 0x00, 0x00


//--------------------- .nv.info._Z20floyd_warshall_wholePiiiiii --------------------------
	.section	.nv.info._Z20floyd_warshall_wholePiiiiii,"",@"SHT_CUDA_INFO"
	.sectionflags	@""
	.align	4


	//----- nvinfo : EIATTR_CUDA_API_VERSION
	.align		4
        /*0000*/ 	.byte	0x04, 0x37
        /*0002*/ 	.short	(.L_13 - .L_12)
.L_12:
        /*0004*/ 	.word	0x00000082


	//----- nvinfo : EIATTR_KPARAM_INFO
	.align		4
.L_13:
        /*0008*/ 	.byte	0x04, 0x17
        /*000a*/ 	.short	(.L_15 - .L_14)
.L_14:
        /*000c*/ 	.word	0x00000000
        /*0010*/ 	.short	0x0005
        /*0012*/ 	.short	0x0018
        /*0014*/ 	.byte	0x00, 0xf0, 0x11, 0x00


	//----- nvinfo : EIATTR_KPARAM_INFO
	.align		4
.L_15:
        /*0018*/ 	.byte	0x04, 0x17
        /*001a*/ 	.short	(.L_17 - .L_16)
.L_16:
        /*001c*/ 	.word	0x00000000
        /*0020*/ 	.short	0x0004
        /*0022*/ 	.short	0x0014
        /*0024*/ 	.byte	0x00, 0xf0, 0x11, 0x00


	//----- nvinfo : EIATTR_KPARAM_INFO
	.align		4
.L_17:
        /*0028*/ 	.byte	0x04, 0x17
        /*002a*/ 	.short	(.L_19 - .L_18)
.L_18:
        /*002c*/ 	.word	0x00000000
        /*0030*/ 	.short	0x0003
        /*0032*/ 	.short	0x0010
        /*0034*/ 	.byte	0x00, 0xf0, 0x11, 0x00


	//----- nvinfo : EIATTR_KPARAM_INFO
	.align		4
.L_19:
        /*0038*/ 	.byte	0x04, 0x17
        /*003a*/ 	.short	(.L_21 - .L_20)
.L_20:
        /*003c*/ 	.word	0x00000000
        /*0040*/ 	.short	0x0002
        /*0042*/ 	.short	0x000c
        /*0044*/ 	.byte	0x00, 0xf0, 0x11, 0x00


	//----- nvinfo : EIATTR_KPARAM_INFO
	.align		4
.L_21:
        /*0048*/ 	.byte	0x04, 0x17
        /*004a*/ 	.short	(.L_23 - .L_22)
.L_22:
        /*004c*/ 	.word	0x00000000
        /*0050*/ 	.short	0x0001
        /*0052*/ 	.short	0x0008
        /*0054*/ 	.byte	0x00, 0xf0, 0x11, 0x00


	//----- nvinfo : EIATTR_KPARAM_INFO
	.align		4
.L_23:
        /*0058*/ 	.byte	0x04, 0x17
        /*005a*/ 	.short	(.L_25 - .L_24)
.L_24:
        /*005c*/ 	.word	0x00000000
        /*0060*/ 	.short	0x0000
        /*0062*/ 	.short	0x0000
        /*0064*/ 	.byte	0x00, 0xf5, 0x21, 0x00


	//----- nvinfo : EIATTR_SPARSE_MMA_MASK
	.align		4
.L_25:
        /*0068*/ 	.byte	0x03, 0x50
        /*006a*/ 	.short	0x0000


	//----- nvinfo : EIATTR_MAXREG_COUNT
	.align		4
        /*006c*/ 	.byte	0x03, 0x1b
        /*006e*/ 	.short	0x00ff


	//----- nvinfo : EIATTR_MERCURY_ISA_VERSION
	.align		4
        /*0070*/ 	.byte	0x03, 0x5f
        /*0072*/ 	.short	0x0101


	//----- nvinfo : EIATTR_VRC_CTA_INIT_COUNT
	.align		4
        /*0074*/ 	.byte	0x02, 0x4a
	.zero		1
	.zero		1


	//----- nvinfo : EIATTR_EXIT_INSTR_OFFSETS
	.align		4
        /*0078*/ 	.byte	0x04, 0x1c
        /*007a*/ 	.short	(.L_27 - .L_26)


	//   ....[0]....
.L_26:
        /*007c*/ 	.word	0x00000070


	//   ....[1]....
        /*0080*/ 	.word	0x00000690


	//   ....[2]....
        /*0084*/ 	.word	0x00000910


	//   ....[3]....
        /*0088*/ 	.word	0x00000aa0


	//   ....[4]....
        /*008c*/ 	.word	0x00000b50


	//   ....[5]....
        /*0090*/ 	.word	0x00000b70


	//----- nvinfo : EIATTR_CBANK_PARAM_SIZE
	.align		4
.L_27:
        /*0094*/ 	.byte	0x03, 0x19
        /*0096*/ 	.short	0x001c


	//----- nvinfo : EIATTR_PARAM_CBANK
	.align		4
        /*0098*/ 	.byte	0x04, 0x0a
        /*009a*/ 	.short	(.L_29 - .L_28)
	.align		4
.L_28:
        /*009c*/ 	.word	index@(.nv.constant0._Z20floyd_warshall_wholePiiiiii)
        /*00a0*/ 	.short	0x0380
        /*00a2*/ 	.short	0x001c


	//----- nvinfo : EIATTR_SW_WAR
	.align		4
.L_29:
        /*00a4*/ 	.byte	0x04, 0x36
        /*00a6*/ 	.short	(.L_31 - .L_30)
.L_30:
        /*00a8*/ 	.word	0x00000008
.L_31:


//--------------------- .nv.info._Z14floyd_warshallPiiiiii --------------------------
	.section	.nv.info._Z14floyd_warshallPiiiiii,"",@"SHT_CUDA_INFO"
	.sectionflags	@""
	.align	4


	//----- nvinfo : EIATTR_CUDA_API_VERSION
	.align		4
        /*0000*/ 	.byte	0x04, 0x37
        /*0002*/ 	.short	(.L_33 - .L_32)
.L_32:
        /*0004*/ 	.word	0x00000082


	//----- nvinfo : EIATTR_KPARAM_INFO
	.align		4
.L_33:
        /*0008*/ 	.byte	0x04, 0x17
        /*000a*/ 	.short	(.L_35 - .L_34)
.L_34:
        /*000c*/ 	.word	0x00000000
        /*0010*/ 	.short	0x0005
        /*0012*/ 	.short	0x0018
        /*0014*/ 	.byte	0x00, 0xf0, 0x11, 0x00


	//----- nvinfo : EIATTR_KPARAM_INFO
	.align		4
.L_35:
        /*0018*/ 	.byte	0x04, 0x17
        /*001a*/ 	.short	(.L_37 - .L_36)
.L_36:
        /*001c*/ 	.word	0x00000000
        /*0020*/ 	.short	0x0004
        /*0022*/ 	.short	0x0014
        /*0024*/ 	.byte	0x00, 0xf0, 0x11, 0x00


	//----- nvinfo : EIATTR_KPARAM_INFO
	.align		4
.L_37:
        /*0028*/ 	.byte	0x04, 0x17
        /*002a*/ 	.short	(.L_39 - .L_38)
.L_38:
        /*002c*/ 	.word	0x00000000
        /*0030*/ 	.short	0x0003
        /*0032*/ 	.short	0x0010
        /*0034*/ 	.byte	0x00, 0xf0, 0x11, 0x00


	//----- nvinfo : EIATTR_KPARAM_INFO
	.align		4
.L_39:
        /*0038*/ 	.byte	0x04, 0x17
        /*003a*/ 	.short	(.L_41 - .L_40)
.L_40:
        /*003c*/ 	.word	0x00000000
        /*0040*/ 	.short	0x0002
        /*0042*/ 	.short	0x000c
        /*0044*/ 	.byte	0x00, 0xf0, 0x11, 0x00


	//----- nvinfo : EIATTR_KPARAM_INFO
	.align		4
.L_41:
        /*0048*/ 	.byte	0x04, 0x17
        /*004a*/ 	.short	(.L_43 - .L_42)
.L_42:
        /*004c*/ 	.word	0x00000000
        /*0050*/ 	.short	0x0001
        /*0052*/ 	.short	0x0008
        /*0054*/ 	.byte	0x00, 0xf0, 0x11, 0x00


	//----- nvinfo : EIATTR_KPARAM_INFO
	.align		4
.L_43:
        /*0058*/ 	.byte	0x04, 0x17
        /*005a*/ 	.short	(.L_45 - .L_44)
.L_44:
        /*005c*/ 	.word	0x00000000
        /*0060*/ 	.short	0x0000
        /*0062*/ 	.short	0x0000
        /*0064*/ 	.byte	0x00, 0xf5, 0x21, 0x00


	//----- nvinfo : EIATTR_SPARSE_MMA_MASK
	.align		4
.L_45:
        /*0068*/ 	.byte	0x03, 0x50
        /*006a*/ 	.short	0x0000


	//----- nvinfo : EIATTR_MAXREG_COUNT
	.align		4
        /*006c*/ 	.byte	0x03, 0x1b
        /*006e*/ 	.short	0x00ff


	//----- nvinfo : EIATTR_MERCURY_ISA_VERSION
	.align		4
        /*0070*/ 	.byte	0x03, 0x5f
        /*0072*/ 	.short	0x0101


	//----- nvinfo : EIATTR_VRC_CTA_INIT_COUNT
	.align		4
        /*0074*/ 	.byte	0x02, 0x4a
	.zero		1
	.zero		1


	//----- nvinfo : EIATTR_EXIT_INSTR_OFFSETS
	.align		4
        /*0078*/ 	.byte	0x04, 0x1c
        /*007a*/ 	.short	(.L_47 - .L_46)


	//   ....[0]....
.L_46:
        /*007c*/ 	.word	0x00000150


	//   ....[1]....
        /*0080*/ 	.word	0x00000170


	//----- nvinfo : EIATTR_CBANK_PARAM_SIZE
	.align		4
.L_47:
        /*0084*/ 	.byte	0x03, 0x19
        /*0086*/ 	.short	0x001c


	//----- nvinfo : EIATTR_PARAM_CBANK
	.align		4
        /*0088*/ 	.byte	0x04, 0x0a
        /*008a*/ 	.short	(.L_49 - .L_48)
	.align		4
.L_48:
        /*008c*/ 	.word	index@(.nv.constant0._Z14floyd_warshallPiiiiii)
        /*0090*/ 	.short	0x0380
        /*0092*/ 	.short	0x001c


	//----- nvinfo : EIATTR_SW_WAR
	.align		4
.L_49:
        /*0094*/ 	.byte	0x04, 0x36
        /*0096*/ 	.short	(.L_51 - .L_50)
.L_50:
        /*0098*/ 	.word	0x00000008
.L_51:


//--------------------- .nv.callgraph             --------------------------
	.section	.nv.callgraph,"",@"SHT_CUDA_CALLGRAPH"
	.align	4
	.sectionentsize	8
	.align		4
        /*0000*/ 	.word	0x00000000
	.align		4
        /*0004*/ 	.word	0xffffffff
	.align		4
        /*0008*/ 	.word	0x00000000
	.align		4
        /*000c*/ 	.word	0xfffffffe
	.align		4
        /*0010*/ 	.word	0x00000000
	.align		4
        /*0014*/ 	.word	0xfffffffd
	.align		4
        /*0018*/ 	.word	0x00000000
	.align		4
        /*001c*/ 	.word	0xfffffffc


//--------------------- .text._Z20floyd_warshall_wholePiiiiii --------------------------
	.section	.text._Z20floyd_warshall_wholePiiiiii,"ax",@progbits
	.align	128
        .global         _Z20floyd_warshall_wholePiiiiii
        .type           _Z20floyd_warshall_wholePiiiiii,@function
        .size           _Z20floyd_warshall_wholePiiiiii,(.L_x_6 - _Z20floyd_warshall_wholePiiiiii)
        .other          _Z20floyd_warshall_wholePiiiiii,@"STO_CUDA_ENTRY STV_DEFAULT"
_Z20floyd_warshall_wholePiiiiii:
.text._Z20floyd_warshall_wholePiiiiii:
[----:B------:R-:W-:Y:S08]  /*0000*/  LDC R1, c[0x0][0x37c] ;  /* 0x0000df00ff017b82 */ /* 0x000ff00000000800 */
[----:B------:R-:W0:Y:S01]  /*0010*/  LDC R7, c[0x0][0x388] ;  /* 0x0000e200ff077b82 */ /* 0x000e220000000800 */
[----:B------:R-:W1:Y:S07]  /*0020*/  S2R R3, SR_TID.X ;  /* 0x0000000000037919 */ /* 0x000e6e0000002100 */
[----:B------:R-:W1:Y:S08]  /*0030*/  S2UR UR4, SR_CTAID.Y ;  /* 0x00000000000479c3 */ /* 0x000e700000002600 */
[----:B------:R-:W1:Y:S01]  /*0040*/  LDC R6, c[0x0][0x364] ;  /* 0x0000d900ff067b82 */ /* 0x000e620000000800 */
[----:B0-----:R-:W-:Y:S01]  /*0050*/  ISETP.GE.AND P0, PT, R7, 0x1, PT ;  /* 0x000000010700780c */ /* 0x001fe20003f06270 */
[----:B-1----:R-:W-:-:S12]  /*0060*/  IMAD R6, R6, UR4, R3 ;  /* 0x0000000406067c24 */ /* 0x002fd8000f8e0203 */
[----:B------:R-:W-:Y:S05]  /*0070*/  @!P0 EXIT ;  /* 0x000000000000894d */ /* 0x000fea0003800000 */
[----:B------:R-:W0:Y:S01]  /*0080*/  S2R R10, SR_TID.Y ;  /* 0x00000000000a7919 */ /* 0x000e220000002200 */
[----:B------:R-:W0:Y:S01]  /*0090*/  LDCU UR4, c[0x0][0x360] ;  /* 0x00006c00ff0477ac */ /* 0x000e220008000800 */
[C---:B------:R-:W-:Y:S01]  /*00a0*/  ISETP.GE.U32.AND P1, PT, R7.reuse, 0x8, PT ;  /* 0x000000080700780c */ /* 0x040fe20003f26070 */
[----:B------:R-:W-:Y:S01]  /*00b0*/  IMAD.MOV.U32 R11, RZ, RZ, RZ ;  /* 0x000000ffff0b7224 */ /* 0x000fe200078e00ff */
[----:B------:R-:W0:Y:S01]  /*00c0*/  S2R R3, SR_CTAID.X ;  /* 0x0000000000037919 */ /* 0x000e220000002500 */
[----:B------:R-:W1:Y:S01]  /*00d0*/  LDCU UR9, c[0x0][0x38c] ;  /* 0x00007180ff0977ac */ /* 0x000e620008000800 */
[----:B------:R-:W-:Y:S01]  /*00e0*/  LOP3.LUT R15, R7, 0x7, RZ, 0xc0, !PT ;  /* 0x00000007070f7812 */ /* 0x000fe200078ec0ff */
[----:B------:R-:W2:Y:S03]  /*00f0*/  LDCU UR8, c[0x0][0x394] ;  /* 0x00007280ff0877ac */ /* 0x000ea60008000800 */
[----:B------:R-:W-:Y:S01]  /*0100*/  ISETP.NE.AND P0, PT, R15, RZ, PT ;  /* 0x000000ff0f00720c */ /* 0x000fe20003f05270 */
[----:B------:R-:W3:Y:S01]  /*0110*/  LDCU UR5, c[0x0][0x390] ;  /* 0x00007200ff0577ac */ /* 0x000ee20008000800 */
[----:B------:R-:W4:Y:S01]  /*0120*/  LDCU.64 UR10, c[0x0][0x380] ;  /* 0x00007000ff0a77ac */ /* 0x000f220008000a00 */
[----:B------:R-:W3:Y:S01]  /*0130*/  LDCU.64 UR6, c[0x0][0x358] ;  /* 0x00006b00ff0677ac */ /* 0x000ee20008000a00 */
[----:B-1----:R-:W-:Y:S01]  /*0140*/  MOV R9, UR9 ;  /* 0x0000000900097c02 */ /* 0x002fe20008000f00 */
[----:B--2---:R-:W-:-:S02]  /*0150*/  IMAD R8, R7, UR8, R6 ;  /* 0x0000000807087c24 */ /* 0x004fc4000f8e0206 */
[----:B----4-:R-:W-:Y:S02]  /*0160*/  IMAD.U32 R2, RZ, RZ, UR10 ;  /* 0x0000000aff027e24 */ /* 0x010fe4000f8e00ff */
[----:B0-----:R-:W-:Y:S01]  /*0170*/  IMAD R10, R3, UR4, R10 ;  /* 0x00000004030a7c24 */ /* 0x001fe2000f8e020a */
[----:B------:R-:W-:-:S03]  /*0180*/  MOV R3, UR11 ;  /* 0x0000000b00037c02 */ /* 0x000fc60008000f00 */
[----:B---3--:R-:W-:-:S04]  /*0190*/  IMAD R10, R7, UR5, R10 ;  /* 0x00000005070a7c24 */ /* 0x008fc8000f8e020a */
[----:B------:R-:W-:-:S04]  /*01a0*/  IMAD R5, R10, R9, R8 ;  /* 0x000000090a057224 */ /* 0x000fc800078e0208 */
[----:B------:R-:W-:-:S05]  /*01b0*/  IMAD.WIDE R4, R5, 0x4, R2 ;  /* 0x0000000405047825 */ /* 0x000fca00078e0202 */
[----:B------:R0:W5:Y:S01]  /*01c0*/  LDG.E R0, desc[UR6][R4.64] ;  /* 0x0000000604007981 */ /* 0x000162000c1e1900 */
[----:B------:R-:W-:Y:S05]  /*01d0*/  @!P1 BRA `(.L_x_0) ;  /* 0x00000004002c9947 */ /* 0x000fea0003800000 */
[----:B------:R-:W1:Y:S01]  /*01e0*/  LDCU UR9, c[0x0][0x398] ;  /* 0x00007300ff0977ac */ /* 0x000e620008000800 */
[----:B------:R-:W-:Y:S01]  /*01f0*/  LOP3.LUT R11, R7, 0x7ffffff8, RZ, 0xc0, !PT ;  /* 0x7ffffff8070b7812 */ /* 0x000fe200078ec0ff */
[----:B------:R-:W2:Y:S03]  /*0200*/  LDCU.64 UR4, c[0x0][0x380] ;  /* 0x00007000ff0477ac */ /* 0x000ea60008000a00 */
[----:B------:R-:W-:Y:S01]  /*0210*/  IADD3 R13, PT, PT, -R11, RZ, RZ ;  /* 0x000000ff0b0d7210 */ /* 0x000fe20007ffe1ff */
[----:B-1----:R-:W-:Y:S02]  /*0220*/  IMAD R6, R9, UR9, R6 ;  /* 0x0000000909067c24 */ /* 0x002fe4000f8e0206 */
[----:B------:R-:W-:Y:S01]  /*0230*/  IMAD R12, R10, R9, UR9 ;  /* 0x000000090a0c7e24 */ /* 0x000fe2000f8e0209 */
[----:B--2---:R-:W-:Y:S01]  /*0240*/  UIADD3 UR4, UP0, UPT, UR4, 0x10, URZ ;  /* 0x0000001004047890 */ /* 0x004fe2000ff1e0ff */
[----:B------:R-:W-:-:S03]  /*0250*/  IMAD R14, R7, UR8, R6 ;  /* 0x00000008070e7c24 */ /* 0x000fc6000f8e0206 */
[----:B------:R-:W-:-:S12]  /*0260*/  UIADD3.X UR5, UPT, UPT, URZ, UR5, URZ, UP0, !UPT ;  /* 0x00000005ff057290 */ /* 0x000fd800087fe4ff */
.L_x_1:
[----:B------:R-:W1:Y:S01]  /*0270*/  LDC.64 R2, c[0x0][0x380] ;  /* 0x0000e000ff027b82 */ /* 0x000e620000000a00 */
[----:B------:R-:W-:Y:S01]  /*0280*/  MOV R7, UR5 ;  /* 0x0000000500077c02 */ /* 0x000fe20008000f00 */
[----:B------:R-:W-:-:S04]  /*0290*/  IMAD.U32 R6, RZ, RZ, UR4 ;  /* 0x00000004ff067e24 */ /* 0x000fc8000f8e00ff */
[----:B------:R-:W-:Y:S02]  /*02a0*/  IMAD.WIDE R6, R12, 0x4, R6 ;  /* 0x000000040c067825 */ /* 0x000fe400078e0206 */
[----:B--2---:R-:W2:Y:S03]  /*02b0*/  LDC R9, c[0x0][0x38c] ;  /* 0x0000e300ff097b82 */ /* 0x004ea60000000800 */
[----:B------:R-:W3:Y:S01]  /*02c0*/  LDG.E R18, desc[UR6][R6.64+-0x10] ;  /* 0xfffff00606127981 */ /* 0x000ee2000c1e1900 */
[----:B-1----:R-:W-:-:S05]  /*02d0*/  IMAD.WIDE R16, R14, 0x4, R2 ;  /* 0x000000040e107825 */ /* 0x002fca00078e0202 */
[----:B------:R-:W3:Y:S02]  /*02e0*/  LDG.E R19, desc[UR6][R16.64] ;  /* 0x0000000610137981 */ /* 0x000ee4000c1e1900 */
[----:B---3--:R-:W-:-:S05]  /*02f0*/  IMAD.IADD R23, R18, 0x1, R19 ;  /* 0x0000000112177824 */ /* 0x008fca00078e0213 */
[----:B-----5:R-:W-:Y:S01]  /*0300*/  ISETP.GT.AND P1, PT, R0, R23, PT ;  /* 0x000000170000720c */ /* 0x020fe20003f24270 */
[----:B--2---:R-:W-:-:S12]  /*0310*/  IMAD.WIDE R18, R9, 0x4, R16 ;  /* 0x0000000409127825 */ /* 0x004fd800078e0210 */
[----:B------:R1:W-:Y:S04]  /*0320*/  @P1 STG.E desc[UR6][R4.64], R23 ;  /* 0x0000001704001986 */ /* 0x0003e8000c101906 */
[----:B------:R-:W2:Y:S04]  /*0330*/  LDG.E R20, desc[UR6][R6.64+-0xc] ;  /* 0xfffff40606147981 */ /* 0x000ea8000c1e1900 */
[----:B------:R-:W2:Y:S01]  /*0340*/  LDG.E R21, desc[UR6][R18.64] ;  /* 0x0000000612157981 */ /* 0x000ea2000c1e1900 */
[----:B------:R-:W-:Y:S01]  /*0350*/  @P1 MOV R0, R23 ;  /* 0x0000001700001202 */ /* 0x000fe20000000f00 */
[----:B------:R-:W-:-:S04]  /*0360*/  IMAD.WIDE R16, R9, 0x4, R18 ;  /* 0x0000000409107825 */ /* 0x000fc800078e0212 */
[----:B--2---:R-:W-:-:S05]  /*0370*/  IMAD.IADD R25, R20, 0x1, R21 ;  /* 0x0000000114197824 */ /* 0x004fca00078e0215 */
[----:B------:R-:W-:-:S13]  /*0380*/  ISETP.GT.AND P1, PT, R0, R25, PT ;  /* 0x000000190000720c */ /* 0x000fda0003f24270 */
[----:B------:R2:W-:Y:S04]  /*0390*/  @P1 STG.E desc[UR6][R4.64], R25 ;  /* 0x0000001904001986 */ /* 0x0005e8000c101906 */
[----:B------:R-:W1:Y:S04]  /*03a0*/  LDG.E R20, desc[UR6][R6.64+-0x8] ;  /* 0xfffff80606147981 */ /* 0x000e68000c1e1900 */
[----:B------:R-:W1:Y:S01]  /*03b0*/  LDG.E R21, desc[UR6][R16.64] ;  /* 0x0000000610157981 */ /* 0x000e62000c1e1900 */
[----:B------:R-:W-:Y:S01]  /*03c0*/  @P1 MOV R0, R25 ;  /* 0x0000001900001202 */ /* 0x000fe20000000f00 */
[----:B------:R-:W-:-:S04]  /*03d0*/  IMAD.WIDE R18, R9, 0x4, R16 ;  /* 0x0000000409127825 */ /* 0x000fc800078e0210 */
[----:B-1----:R-:W-:-:S05]  /*03e0*/  IMAD.IADD R23, R20, 0x1, R21 ;  /* 0x0000000114177824 */ /* 0x002fca00078e0215 */
[----:B------:R-:W-:-:S13]  /*03f0*/  ISETP.GT.AND P1, PT, R0, R23, PT ;  /* 0x000000170000720c */ /* 0x000fda0003f24270 */
        /* <DEDUP_REMOVED lines=22> */
[----:B------:R-:W3:Y:S04]  /*0560*/  LDG.E R20, desc[UR6][R6.64+0x8] ;  /* 0x0000080606147981 */ /* 0x000ee8000c1e1900 */
[----:B------:R-:W3:Y:S01]  /*0570*/  LDG.E R21, desc[UR6][R16.64] ;  /* 0x0000000610157981 */ /* 0x000ee2000c1e1900 */
[----:B------:R-:W-:Y:S01]  /*0580*/  @P1 MOV R0, R25 ;  /* 0x0000001900001202 */ /* 0x000fe20000000f00 */
[----:B------:R-:W-:-:S04]  /*0590*/  IMAD.WIDE R18, R9, 0x4, R16 ;  /* 0x0000000409127825 */ /* 0x000fc800078e0210 */
[----:B---3--:R-:W-:-:S05]  /*05a0*/  IMAD.IADD R21, R20, 0x1, R21 ;  /* 0x0000000114157824 */ /* 0x008fca00078e0215 */
[----:B------:R-:W-:-:S13]  /*05b0*/  ISETP.GT.AND P1, PT, R0, R21, PT ;  /* 0x000000150000720c */ /* 0x000fda0003f24270 */
[----:B------:R2:W-:Y:S04]  /*05c0*/  @P1 STG.E desc[UR6][R4.64], R21 ;  /* 0x0000001504001986 */ /* 0x0005e8000c101906 */
[----:B------:R-:W1:Y:S04]  /*05d0*/  LDG.E R20, desc[UR6][R6.64+0xc] ;  /* 0x00000c0606147981 */ /* 0x000e68000c1e1900 */
[----:B------:R-:W1:Y:S01]  /*05e0*/  LDG.E R19, desc[UR6][R18.64] ;  /* 0x0000000612137981 */ /* 0x000e62000c1e1900 */
[----:B------:R-:W-:Y:S02]  /*05f0*/  @P1 MOV R0, R21 ;  /* 0x0000001500001202 */ /* 0x000fe40000000f00 */
[----:B------:R-:W-:-:S04]  /*0600*/  IADD3 R13, PT, PT, R13, 0x8, RZ ;  /* 0x000000080d0d7810 */ /* 0x000fc80007ffe0ff */
[----:B------:R-:W-:Y:S02]  /*0610*/  ISETP.NE.AND P2, PT, R13, RZ, PT ;  /* 0x000000ff0d00720c */ /* 0x000fe40003f45270 */
[----:B------:R-:W-:Y:S02]  /*0620*/  LEA R14, R9, R14, 0x3 ;  /* 0x0000000e090e7211 */ /* 0x000fe400078e18ff */
[----:B------:R-:W-:Y:S01]  /*0630*/  IADD3 R12, PT, PT, R12, 0x8, RZ ;  /* 0x000000080c0c7810 */ /* 0x000fe20007ffe0ff */
[----:B-1----:R-:W-:-:S05]  /*0640*/  IMAD.IADD R23, R20, 0x1, R19 ;  /* 0x0000000114177824 */ /* 0x002fca00078e0213 */
[----:B------:R-:W-:-:S13]  /*0650*/  ISETP.GT.AND P1, PT, R0, R23, PT ;  /* 0x000000170000720c */ /* 0x000fda0003f24270 */
[----:B------:R2:W-:Y:S01]  /*0660*/  @P1 STG.E desc[UR6][R4.64], R23 ;  /* 0x0000001704001986 */ /* 0x0005e2000c101906 */
[----:B------:R-:W-:Y:S01]  /*0670*/  @P1 IMAD.MOV.U32 R0, RZ, RZ, R23 ;  /* 0x000000ffff001224 */ /* 0x000fe200078e0017 */
[----:B------:R-:W-:Y:S06]  /*0680*/  @P2 BRA `(.L_x_1) ;  /* 0xfffffff800f82947 */ /* 0x000fec000383ffff */
.L_x_0:
[----:B------:R-:W-:Y:S05]  /*0690*/  @!P0 EXIT ;  /* 0x000000000000894d */ /* 0x000fea0003800000 */
[----:B------:R-:W1:Y:S01]  /*06a0*/  LDC R12, c[0x0][0x388] ;  /* 0x0000e200ff0c7b82 */ /* 0x000e620000000800 */
[----:B------:R-:W-:Y:S02]  /*06b0*/  ISETP.GE.U32.AND P1, PT, R15, 0x4, PT ;  /* 0x000000040f00780c */ /* 0x000fe40003f26070 */
[----:B-1----:R-:W-:-:S04]  /*06c0*/  LOP3.LUT R20, R12, 0x3, RZ, 0xc0, !PT ;  /* 0x000000030c147812 */ /* 0x002fc800078ec0ff */
[----:B------:R-:W-:-:S07]  /*06d0*/  ISETP.NE.AND P0, PT, R20, RZ, PT ;  /* 0x000000ff1400720c */ /* 0x000fce0003f05270 */
[----:B------:R-:W-:Y:S06]  /*06e0*/  @!P1 BRA `(.L_x_2) ;  /* 0x0000000000889947 */ /* 0x000fec0003800000 */
[----:B------:R-:W1:Y:S02]  /*06f0*/  LDCU UR4, c[0x0][0x398] ;  /* 0x00007300ff0477ac */ /* 0x000e640008000800 */
[----:B-1----:R-:W-:-:S04]  /*0700*/  VIADD R6, R11, UR4 ;  /* 0x000000040b067c36 */ /* 0x002fc80008000000 */
[-C--:B------:R-:W-:Y:S02]  /*0710*/  IMAD R7, R10, R9.reuse, R6 ;  /* 0x000000090a077224 */ /* 0x080fe400078e0206 */
[----:B------:R-:W-:Y:S02]  /*0720*/  IMAD R19, R6, R9, R8 ;  /* 0x0000000906137224 */ /* 0x000fe400078e0208 */
[----:B------:R-:W-:-:S04]  /*0730*/  IMAD.WIDE R6, R7, 0x4, R2 ;  /* 0x0000000407067825 */ /* 0x000fc800078e0202 */
[----:B------:R-:W-:Y:S01]  /*0740*/  IMAD.WIDE R18, R19, 0x4, R2 ;  /* 0x0000000413127825 */ /* 0x000fe200078e0202 */
[----:B------:R-:W2:Y:S04]  /*0750*/  LDG.E R13, desc[UR6][R6.64] ;  /* 0x00000006060d7981 */ /* 0x000ea8000c1e1900 */
[----:B------:R-:W2:Y:S02]  /*0760*/  LDG.E R14, desc[UR6][R18.64] ;  /* 0x00000006120e7981 */ /* 0x000ea4000c1e1900 */
[----:B--2---:R-:W-:Y:S01]  /*0770*/  IADD3 R21, PT, PT, R13, R14, RZ ;  /* 0x0000000e0d157210 */ /* 0x004fe20007ffe0ff */
[----:B------:R-:W-:-:S03]  /*0780*/  IMAD.WIDE R14, R9, 0x4, R18 ;  /* 0x00000004090e7825 */ /* 0x000fc600078e0212 */
[----:B-----5:R-:W-:-:S13]  /*0790*/  ISETP.GT.AND P1, PT, R0, R21, PT ;  /* 0x000000150000720c */ /* 0x020fda0003f24270 */
[----:B------:R1:W-:Y:S04]  /*07a0*/  @P1 STG.E desc[UR6][R4.64], R21 ;  /* 0x0000001504001986 */ /* 0x0003e8000c101906 */
[----:B------:R-:W2:Y:S04]  /*07b0*/  LDG.E R13, desc[UR6][R6.64+0x4] ;  /* 0x00000406060d7981 */ /* 0x000ea8000c1e1900 */
[----:B------:R-:W2:Y:S01]  /*07c0*/  LDG.E R16, desc[UR6][R14.64] ;  /* 0x000000060e107981 */ /* 0x000ea2000c1e1900 */
[----:B------:R-:W-:Y:S01]  /*07d0*/  @P1 MOV R0, R21 ;  /* 0x0000001500001202 */ /* 0x000fe20000000f00 */
[----:B--2---:R-:W-:-:S02]  /*07e0*/  IMAD.IADD R23, R13, 0x1, R16 ;  /* 0x000000010d177824 */ /* 0x004fc400078e0210 */
[----:B------:R-:W-:-:S03]  /*07f0*/  IMAD.WIDE R16, R9, 0x4, R14 ;  /* 0x0000000409107825 */ /* 0x000fc600078e020e */
[----:B------:R-:W-:-:S13]  /*0800*/  ISETP.GT.AND P1, PT, R0, R23, PT ;  /* 0x000000170000720c */ /* 0x000fda0003f24270 */
[----:B------:R1:W-:Y:S04]  /*0810*/  @P1 STG.E desc[UR6][R4.64], R23 ;  /* 0x0000001704001986 */ /* 0x0003e8000c101906 */
[----:B------:R-:W2:Y:S04]  /*0820*/  LDG.E R13, desc[UR6][R6.64+0x8] ;  /* 0x00000806060d7981 */ /* 0x000ea8000c1e1900 */
[----:B------:R-:W2:Y:S01]  /*0830*/  LDG.E R18, desc[UR6][R16.64] ;  /* 0x0000000610127981 */ /* 0x000ea2000c1e1900 */
[----:B------:R-:W-:Y:S01]  /*0840*/  @P1 MOV R0, R23 ;  /* 0x0000001700001202 */ /* 0x000fe20000000f00 */
[----:B------:R-:W-:Y:S01]  /*0850*/  IMAD.WIDE R14, R9, 0x4, R16 ;  /* 0x00000004090e7825 */ /* 0x000fe200078e0210 */
[----:B--2---:R-:W-:-:S04]  /*0860*/  IADD3 R19, PT, PT, R13, R18, RZ ;  /* 0x000000120d137210 */ /* 0x004fc80007ffe0ff */
[----:B------:R-:W-:-:S13]  /*0870*/  ISETP.GT.AND P1, PT, R0, R19, PT ;  /* 0x000000130000720c */ /* 0x000fda0003f24270 */
[----:B------:R1:W-:Y:S04]  /*0880*/  @P1 STG.E desc[UR6][R4.64], R19 ;  /* 0x0000001304001986 */ /* 0x0003e8000c101906 */
[----:B------:R-:W2:Y:S04]  /*0890*/  LDG.E R13, desc[UR6][R6.64+0xc] ;  /* 0x00000c06060d7981 */ /* 0x000ea8000c1e1900 */
[----:B------:R-:W2:Y:S01]  /*08a0*/  LDG.E R14, desc[UR6][R14.64] ;  /* 0x000000060e0e7981 */ /* 0x000ea2000c1e1900 */
[----:B------:R-:W-:Y:S01]  /*08b0*/  @P1 IMAD.MOV.U32 R0, RZ, RZ, R19 ;  /* 0x000000ffff001224 */ /* 0x000fe200078e0013 */
[----:B------:R-:W-:-:S02]  /*08c0*/  IADD3 R11, PT, PT, R11, 0x4, RZ ;  /* 0x000000040b0b7810 */ /* 0x000fc40007ffe0ff */
[----:B--2---:R-:W-:-:S04]  /*08d0*/  IADD3 R13, PT, PT, R13, R14, RZ ;  /* 0x0000000e0d0d7210 */ /* 0x004fc80007ffe0ff */
[----:B------:R-:W-:-:S13]  /*08e0*/  ISETP.GT.AND P1, PT, R0, R13, PT ;  /* 0x0000000d0000720c */ /* 0x000fda0003f24270 */
[----:B------:R1:W-:Y:S01]  /*08f0*/  @P1 STG.E desc[UR6][R4.64], R13 ;  /* 0x0000000d04001986 */ /* 0x0003e2000c101906 */
[----:B------:R-:W-:-:S07]  /*0900*/  @P1 IMAD.MOV.U32 R0, RZ, RZ, R13 ;  /* 0x000000ffff001224 */ /* 0x000fce00078e000d */
.L_x_2:
[----:B------:R-:W-:Y:S05]  /*0910*/  @!P0 EXIT ;  /* 0x000000000000894d */ /* 0x000fea0003800000 */
[----:B------:R-:W-:Y:S02]  /*0920*/  ISETP.NE.AND P1, PT, R20, 0x1, PT ;  /* 0x000000011400780c */ /* 0x000fe40003f25270 */
[----:B------:R-:W-:-:S04]  /*0930*/  LOP3.LUT R12, R12, 0x1, RZ, 0xc0, !PT ;  /* 0x000000010c0c7812 */ /* 0x000fc800078ec0ff */
[----:B------:R-:W-:-:S07]  /*0940*/  ISETP.NE.U32.AND P0, PT, R12, 0x1, PT ;  /* 0x000000010c00780c */ /* 0x000fce0003f05070 */
[----:B------:R-:W-:Y:S06]  /*0950*/  @!P1 BRA `(.L_x_3) ;  /* 0x0000000000509947 */ /* 0x000fec0003800000 */
[----:B------:R-:W3:Y:S02]  /*0960*/  LDCU UR4, c[0x0][0x398] ;  /* 0x00007300ff0477ac */ /* 0x000ee40008000800 */
[----:B---3--:R-:W-:-:S05]  /*0970*/  IADD3 R6, PT, PT, R11, UR4, RZ ;  /* 0x000000040b067c10 */ /* 0x008fca000fffe0ff */
[-C--:B-1----:R-:W-:Y:S02]  /*0980*/  IMAD R13, R10, R9.reuse, R6 ;  /* 0x000000090a0d7224 */ /* 0x082fe400078e0206 */
[----:B------:R-:W-:Y:S02]  /*0990*/  IMAD R15, R6, R9, R8 ;  /* 0x00000009060f7224 */ /* 0x000fe400078e0208 */
[----:B------:R-:W-:-:S04]  /*09a0*/  IMAD.WIDE R12, R13, 0x4, R2 ;  /* 0x000000040d0c7825 */ /* 0x000fc800078e0202 */
[----:B------:R-:W-:Y:S01]  /*09b0*/  IMAD.WIDE R14, R15, 0x4, R2 ;  /* 0x000000040f0e7825 */ /* 0x000fe200078e0202 */
[----:B------:R-:W3:Y:S04]  /*09c0*/  LDG.E R6, desc[UR6][R12.64] ;  /* 0x000000060c067981 */ /* 0x000ee8000c1e1900 */
[----:B------:R-:W3:Y:S02]  /*09d0*/  LDG.E R7, desc[UR6][R14.64] ;  /* 0x000000060e077981 */ /* 0x000ee4000c1e1900 */
[----:B---3--:R-:W-:Y:S01]  /*09e0*/  IADD3 R17, PT, PT, R6, R7, RZ ;  /* 0x0000000706117210 */ /* 0x008fe20007ffe0ff */
[----:B------:R-:W-:-:S03]  /*09f0*/  IMAD.WIDE R6, R9, 0x4, R14 ;  /* 0x0000000409067825 */ /* 0x000fc600078e020e */
[----:B-----5:R-:W-:-:S13]  /*0a00*/  ISETP.GT.AND P1, PT, R0, R17, PT ;  /* 0x000000110000720c */ /* 0x020fda0003f24270 */
[----:B------:R3:W-:Y:S04]  /*0a10*/  @P1 STG.E desc[UR6][R4.64], R17 ;  /* 0x0000001104001986 */ /* 0x0007e8000c101906 */
[----:B------:R-:W4:Y:S04]  /*0a20*/  LDG.E R16, desc[UR6][R12.64+0x4] ;  /* 0x000004060c107981 */ /* 0x000f28000c1e1900 */
[----:B------:R-:W4:Y:S01]  /*0a30*/  LDG.E R7, desc[UR6][R6.64] ;  /* 0x0000000606077981 */ /* 0x000f22000c1e1900 */
[----:B------:R-:W-:Y:S01]  /*0a40*/  @P1 IMAD.MOV.U32 R0, RZ, RZ, R17 ;  /* 0x000000ffff001224 */ /* 0x000fe200078e0011 */
[----:B------:R-:W-:-:S02]  /*0a50*/  IADD3 R11, PT, PT, R11, 0x2, RZ ;  /* 0x000000020b0b7810 */ /* 0x000fc40007ffe0ff */
[----:B----4-:R-:W-:-:S04]  /*0a60*/  IADD3 R19, PT, PT, R16, R7, RZ ;  /* 0x0000000710137210 */ /* 0x010fc80007ffe0ff */
[----:B------:R-:W-:-:S13]  /*0a70*/  ISETP.GT.AND P1, PT, R0, R19, PT ;  /* 0x000000130000720c */ /* 0x000fda0003f24270 */
[----:B------:R3:W-:Y:S01]  /*0a80*/  @P1 STG.E desc[UR6][R4.64], R19 ;  /* 0x0000001304001986 */ /* 0x0007e2000c101906 */
[----:B------:R-:W-:-:S07]  /*0a90*/  @P1 IMAD.MOV.U32 R0, RZ, RZ, R19 ;  /* 0x000000ffff001224 */ /* 0x000fce00078e0013 */
.L_x_3:
[----:B------:R-:W-:Y:S05]  /*0aa0*/  @P0 EXIT ;  /* 0x000000000000094d */ /* 0x000fea0003800000 */
[----:B------:R-:W4:Y:S02]  /*0ab0*/  LDCU UR4, c[0x0][0x398] ;  /* 0x00007300ff0477ac */ /* 0x000f240008000800 */
[----:B----4-:R-:W-:-:S05]  /*0ac0*/  IADD3 R11, PT, PT, R11, UR4, RZ ;  /* 0x000000040b0b7c10 */ /* 0x010fca000fffe0ff */
[-C--:B------:R-:W-:Y:S02]  /*0ad0*/  IMAD R7, R10, R9.reuse, R11 ;  /* 0x000000090a077224 */ /* 0x080fe400078e020b */
[----:B------:R-:W-:Y:S02]  /*0ae0*/  IMAD R9, R11, R9, R8 ;  /* 0x000000090b097224 */ /* 0x000fe400078e0208 */
[----:B------:R-:W-:-:S04]  /*0af0*/  IMAD.WIDE R6, R7, 0x4, R2 ;  /* 0x0000000407067825 */ /* 0x000fc800078e0202 */
[----:B------:R-:W-:Y:S02]  /*0b00*/  IMAD.WIDE R2, R9, 0x4, R2 ;  /* 0x0000000409027825 */ /* 0x000fe400078e0202 */
[----:B------:R-:W4:Y:S04]  /*0b10*/  LDG.E R6, desc[UR6][R6.64] ;  /* 0x0000000606067981 */ /* 0x000f28000c1e1900 */
[----:B------:R-:W4:Y:S02]  /*0b20*/  LDG.E R3, desc[UR6][R2.64] ;  /* 0x0000000602037981 */ /* 0x000f24000c1e1900 */
[----:B----4-:R-:W-:-:S04]  /*0b30*/  IADD3 R9, PT, PT, R6, R3, RZ ;  /* 0x0000000306097210 */ /* 0x010fc80007ffe0ff */
[----:B-----5:R-:W-:-:S13]  /*0b40*/  ISETP.GT.AND P0, PT, R0, R9, PT ;  /* 0x000000090000720c */ /* 0x020fda0003f04270 */
[----:B------:R-:W-:Y:S05]  /*0b50*/  @!P0 EXIT ;  /* 0x000000000000894d */ /* 0x000fea0003800000 */
[----:B------:R-:W-:Y:S01]  /*0b60*/  STG.E desc[UR6][R4.64], R9 ;  /* 0x0000000904007986 */ /* 0x000fe2000c101906 */
[----:B------:R-:W-:Y:S05]  /*0b70*/  EXIT ;  /* 0x000000000000794d */ /* 0x000fea0003800000 */
.L_x_4:
[----:B------:R-:W-:-:S00]  /*0b80*/  BRA `(.L_x_4) ;  /* 0xfffffffc00fc7947 */ /* 0x000fc0000383ffff */
[----:B------:R-:W-:-:S00]  /*0b90*/  NOP ;  /* 0x0000000000007918 */ /* 0x000fc00000000000 */
        /* <DEDUP_REMOVED lines=14> */
.L_x_6:


//--------------------- .text._Z14floyd_warshallPiiiiii --------------------------
	.section	.text._Z14floyd_warshallPiiiiii,"ax",@progbits
	.align	128
        .global         _Z14floyd_warshallPiiiiii
        .type           _Z14floyd_warshallPiiiiii,@function
        .size           _Z14floyd_warshallPiiiiii,(.L_x_7 - _Z14floyd_warshallPiiiiii)
        .other          _Z14floyd_warshallPiiiiii,@"STO_CUDA_ENTRY STV_DEFAULT"
_Z14floyd_warshallPiiiiii:
.text._Z14floyd_warshallPiiiiii:
[----:B------:R-:W-:Y:S01]  /*0000*/  LDC R1, c[0x0][0x37c] ;  /* 0x0000df00ff017b82 */ /* 0x000fe20000000800 */
[----:B------:R-:W0:Y:S07]  /*0010*/  S2R R4, SR_TID.X ;  /* 0x0000000000047919 */ /* 0x000e2e0000002100 */
[----:B------:R-:W1:Y:S01]  /*0020*/  S2UR UR6, SR_CTAID.X ;  /* 0x00000000000679c3 */ /* 0x000e620000002500 */
[----:B------:R-:W2:Y:S07]  /*0030*/  LDCU.64 UR4, c[0x0][0x358] ;  /* 0x00006b00ff0477ac */ /* 0x000eae0008000a00 */
[----:B------:R-:W1:Y:S08]  /*0040*/  LDC.64 R6, c[0x0][0x390] ;  /* 0x0000e400ff067b82 */ /* 0x000e700000000a00 */
[----:B------:R-:W1:Y:S08]  /*0050*/  LDC.64 R8, c[0x0][0x388] ;  /* 0x0000e200ff087b82 */ /* 0x000e700000000a00 */
[----:B------:R-:W3:Y:S08]  /*0060*/  LDC R10, c[0x0][0x398] ;  /* 0x0000e600ff0a7b82 */ /* 0x000ef00000000800 */
[----:B------:R-:W4:Y:S01]  /*0070*/  LDC.64 R2, c[0x0][0x380] ;  /* 0x0000e000ff027b82 */ /* 0x000f220000000a00 */
[----:B-1----:R-:W-:-:S02]  /*0080*/  IMAD R0, R6, R8, UR6 ;  /* 0x0000000606007e24 */ /* 0x002fc4000f8e0208 */
[----:B0-----:R-:W-:Y:S02]  /*0090*/  IMAD R4, R8, R7, R4 ;  /* 0x0000000708047224 */ /* 0x001fe400078e0204 */
[CC--:B---3--:R-:W-:Y:S02]  /*00a0*/  IMAD R5, R0.reuse, R9.reuse, R10 ;  /* 0x0000000900057224 */ /* 0x0c8fe400078e020a */
[--C-:B------:R-:W-:Y:S02]  /*00b0*/  IMAD R7, R9, R10, R4.reuse ;  /* 0x0000000a09077224 */ /* 0x100fe400078e0204 */
[----:B------:R-:W-:Y:S02]  /*00c0*/  IMAD R9, R0, R9, R4 ;  /* 0x0000000900097224 */ /* 0x000fe400078e0204 */
[----:B----4-:R-:W-:-:S04]  /*00d0*/  IMAD.WIDE R4, R5, 0x4, R2 ;  /* 0x0000000405047825 */ /* 0x010fc800078e0202 */
[--C-:B------:R-:W-:Y:S02]  /*00e0*/  IMAD.WIDE R6, R7, 0x4, R2.reuse ;  /* 0x0000000407067825 */ /* 0x100fe400078e0202 */
[----:B--2---:R-:W2:Y:S02]  /*00f0*/  LDG.E R4, desc[UR4][R4.64] ;  /* 0x0000000404047981 */ /* 0x004ea4000c1e1900 */
[----:B------:R-:W-:Y:S02]  /*0100*/  IMAD.WIDE R2, R9, 0x4, R2 ;  /* 0x0000000409027825 */ /* 0x000fe400078e0202 */
[----:B------:R-:W2:Y:S04]  /*0110*/  LDG.E R7, desc[UR4][R6.64] ;  /* 0x0000000406077981 */ /* 0x000ea8000c1e1900 */
[----:B------:R-:W3:Y:S01]  /*0120*/  LDG.E R0, desc[UR4][R2.64] ;  /* 0x0000000402007981 */ /* 0x000ee2000c1e1900 */
[----:B--2---:R-:W-:-:S04]  /*0130*/  IADD3 R9, PT, PT, R4, R7, RZ ;  /* 0x0000000704097210 */ /* 0x004fc80007ffe0ff */
[----:B---3--:R-:W-:-:S13]  /*0140*/  ISETP.GT.AND P0, PT, R0, R9, PT ;  /* 0x000000090000720c */ /* 0x008fda0003f04270 */
[----:B------:R-:W-:Y:S05]  /*0150*/  @!P0 EXIT ;  /* 0x000000000000894d */ /* 0x000fea0003800000 */
[----:B------:R-:W-:Y:S01]  /*0160*/  STG.E desc[UR4][R2.64], R9 ;  /* 0x0000000902007986 */ /* 0x000fe2000c101904 */
[----:B------:R-:W-:Y:S05]  /*0170*/  EXIT ;  /* 0x000000000000794d */ /* 0x000fea0003800000 */
.L_x_5:
        /* <DEDUP_REMOVED lines=16> */
.L_x_7:


//--------------------- .nv.shared.reserved.0     --------------------------
	.section	.nv.shared.reserved.0,"aw",@nobits
	.weak		__nv_reservedSMEM_offset_0_alias
	.size		__nv_reservedSMEM_offset_0_alias, 0, 64
	.other		__nv_reservedSMEM_offset_0_alias,@"STO_CUDA_RESERVED_SHARED STV_DEFAULT"
__nv_reservedSMEM_offset_0_alias:
	.zero		0
	.zero		64


//--------------------- .nv.constant0._Z20floyd_warshall_wholePiiiiii --------------------------
	.section	.nv.constant0._Z20floyd_warshall_wholePiiiiii,"a",@progbits
	.sectionflags	@""
	.align	4
.nv.constant0._Z20floyd_warshall_wholePiiiiii:
	.zero		924


//--------------------- .nv.constant0._Z14floyd_warshallPiiiiii --------------------------
	.section	.nv.constant0._Z14floyd_warshallPiiiiii,"a",@progbits
	.sectionflags	@""
	.align	4
.nv.constant0._Z14floyd_warshallPiiiiii:
	.zero		924


//--------------------- SYMBOLS --------------------------

	.type		.nv.reservedSmem.offset0,@object
	.size		.nv.reservedSmem.offset0,0x4
